//
// Generated by NVIDIA NVVM Compiler
//
// Compiler Build ID: CL-36424714
// Cuda compilation tools, release 13.0, V13.0.88
// Based on NVVM 20.0.0
//

.version 9.0
.target sm_100
.address_size 64

	// .globl	_Z23histogram_global_kernelPKfPiif
// _ZZ23histogram_shared_kernelPKfPiifE10local_hist has been demoted

.visible .entry _Z23histogram_global_kernelPKfPiif(
	.param .u64 .ptr .align 1 _Z23histogram_global_kernelPKfPiif_param_0,
	.param .u64 .ptr .align 1 _Z23histogram_global_kernelPKfPiif_param_1,
	.param .u32 _Z23histogram_global_kernelPKfPiif_param_2,
	.param .f32 _Z23histogram_global_kernelPKfPiif_param_3
)
{
	.reg .pred 	%p<2>;
	.reg .b32 	%r<9>;
	.reg .b32 	%f<4>;
	.reg .b64 	%rd<9>;

	ld.param.u64 	%rd1, [_Z23histogram_global_kernelPKfPiif_param_0];
	ld.param.u64 	%rd2, [_Z23histogram_global_kernelPKfPiif_param_1];
	ld.param.u32 	%r2, [_Z23histogram_global_kernelPKfPiif_param_2];
	ld.param.f32 	%f1, [_Z23histogram_global_kernelPKfPiif_param_3];
	mov.u32 	%r3, %ctaid.x;
	mov.u32 	%r4, %ntid.x;
	mov.u32 	%r5, %tid.x;
	mad.lo.s32 	%r1, %r3, %r4, %r5;
	setp.ge.s32 	%p1, %r1, %r2;
	@%p1 bra 	$L__BB0_2;
	cvta.to.global.u64 	%rd3, %rd1;
	cvta.to.global.u64 	%rd4, %rd2;
	mul.wide.s32 	%rd5, %r1, 4;
	add.s64 	%rd6, %rd3, %rd5;
	ld.global.f32 	%f2, [%rd6];
	div.rn.f32 	%f3, %f2, %f1;
	cvt.rzi.s32.f32 	%r6, %f3;
	min.s32 	%r7, %r6, 127;
	mul.wide.s32 	%rd7, %r7, 4;
	add.s64 	%rd8, %rd4, %rd7;
	atom.global.add.u32 	%r8, [%rd8], 1;
$L__BB0_2:
	ret;

}
	// .globl	_Z23histogram_shared_kernelPKfPiif
.visible .entry _Z23histogram_shared_kernelPKfPiif(
	.param .u64 .ptr .align 1 _Z23histogram_shared_kernelPKfPiif_param_0,
	.param .u64 .ptr .align 1 _Z23histogram_shared_kernelPKfPiif_param_1,
	.param .u32 _Z23histogram_shared_kernelPKfPiif_param_2,
	.param .f32 _Z23histogram_shared_kernelPKfPiif_param_3
)
{
	.reg .pred 	%p<4>;
	.reg .b32 	%r<18>;
	.reg .b32 	%f<4>;
	.reg .b64 	%rd<9>;
	// demoted variable
	.shared .align 4 .b8 _ZZ23histogram_shared_kernelPKfPiifE10local_hist[512];
	ld.param.u64 	%rd1, [_Z23histogram_shared_kernelPKfPiif_param_0];
	ld.param.u64 	%rd2, [_Z23histogram_shared_kernelPKfPiif_param_1];
	ld.param.u32 	%r4, [_Z23histogram_shared_kernelPKfPiif_param_2];
	ld.param.f32 	%f1, [_Z23histogram_shared_kernelPKfPiif_param_3];
	mov.u32 	%r1, %tid.x;
	setp.gt.u32 	%p1, %r1, 127;
	shl.b32 	%r5, %r1, 2;
	mov.u32 	%r6, _ZZ23histogram_shared_kernelPKfPiifE10local_hist;
	add.s32 	%r2, %r6, %r5;
	@%p1 bra 	$L__BB1_2;
	mov.b32 	%r7, 0;
	st.shared.u32 	[%r2], %r7;
$L__BB1_2:
	bar.sync 	0;
	mov.u32 	%r8, %ctaid.x;
	mov.u32 	%r9, %ntid.x;
	mad.lo.s32 	%r3, %r8, %r9, %r1;
	setp.ge.s32 	%p2, %r3, %r4;
	@%p2 bra 	$L__BB1_4;
	cvta.to.global.u64 	%rd3, %rd1;
	mul.wide.s32 	%rd4, %r3, 4;
	add.s64 	%rd5, %rd3, %rd4;
	ld.global.f32 	%f2, [%rd5];
	div.rn.f32 	%f3, %f2, %f1;
	cvt.rzi.s32.f32 	%r10, %f3;
	min.s32 	%r11, %r10, 127;
	shl.b32 	%r12, %r11, 2;
	add.s32 	%r14, %r6, %r12;
	atom.shared.add.u32 	%r15, [%r14], 1;
$L__BB1_4:
	setp.gt.u32 	%p3, %r1, 127;
	bar.sync 	0;
	@%p3 bra 	$L__BB1_6;
	cvta.to.global.u64 	%rd6, %rd2;
	mul.wide.u32 	%rd7, %r1, 4;
	add.s64 	%rd8, %rd6, %rd7;
	ld.shared.u32 	%r16, [%r2];
	atom.global.add.u32 	%r17, [%rd8], %r16;
$L__BB1_6:
	ret;

}


// ===== COMPILED SASS (sm_100) =====

	.target	sm_100

	.elftype	@"ET_EXEC"


//--------------------- .note.nv.tkinfo           --------------------------
	.section	.note.nv.tkinfo,"",@"SHT_NOTE"
	.sectionflags	@"SHF_NOTE_NV_TKINFO"
	.tkinfo
        /*0018*/ 	.word	0x00000002
        /*0030*/ 	.string	""
        /*0030*/ 	.string	"ptxas"
        /*0030*/ 	.string	"Cuda compilation tools, release 13.0, V13.0.88"
        /*0030*/ 	.string	"Build cuda_13.0.r13.0/compiler.36424714_0"
        /*0030*/ 	.string	"-arch sm_100 -m 64 "



//--------------------- .note.nv.cuinfo           --------------------------
	.section	.note.nv.cuinfo,"",@"SHT_NOTE"
	.sectionflags	@"SHF_NOTE_NV_CUINFO"
        /*0018*/ 	.short	0x0002
        /*001a*/ 	.short	0x0064
        /*001c*/ 	.short	0x0082
	.zero		2


//--------------------- .nv.info                  --------------------------
	.section	.nv.info,"",@"SHT_CUDA_INFO"
	.align	4


	//----- nvinfo : EIATTR_REGCOUNT
	.align		4
        /*0000*/ 	.byte	0x04, 0x2f
        /*0002*/ 	.short	(.L_1 - .L_0)
	.align		4
.L_0:
        /*0004*/ 	.word	index@(_Z23histogram_global_kernelPKfPiif)
        /*0008*/ 	.word	0x0000000e


	//----- nvinfo : EIATTR_FRAME_SIZE
	.align		4
.L_1:
        /*000c*/ 	.byte	0x04, 0x11
        /*000e*/ 	.short	(.L_3 - .L_2)
	.align		4
.L_2:
        /*0010*/ 	.word	index@($__internal_1_$__cuda_sm3x_div_rn_noftz_f32_slowpath)
        /*0014*/ 	.word	0x00000000


	//----- nvinfo : EIATTR_FRAME_SIZE
	.align		4
.L_3:
        /*0018*/ 	.byte	0x04, 0x11
        /*001a*/ 	.short	(.L_5 - .L_4)
	.align		4
.L_4:
        /*001c*/ 	.word	index@(_Z23histogram_global_kernelPKfPiif)
        /*0020*/ 	.word	0x00000000


	//----- nvinfo : EIATTR_REGCOUNT
	.align		4
.L_5:
        /*0024*/ 	.byte	0x04, 0x2f
        /*0026*/ 	.short	(.L_7 - .L_6)
	.align		4
.L_6:
        /*0028*/ 	.word	index@(_Z23histogram_shared_kernelPKfPiif)
        /*002c*/ 	.word	0x00000010


	//----- nvinfo : EIATTR_FRAME_SIZE
	.align		4
.L_7:
        /*0030*/ 	.byte	0x04, 0x11
        /*0032*/ 	.short	(.L_9 - .L_8)
	.align		4
.L_8:
        /*0034*/ 	.word	index@($__internal_0_$__cuda_sm3x_div_rn_noftz_f32_slowpath)
        /*0038*/ 	.word	0x00000000


	//----- nvinfo : EIATTR_FRAME_SIZE
	.align		4
.L_9:
        /*003c*/ 	.byte	0x04, 0x11
        /*003e*/ 	.short	(.L_11 - .L_10)
	.align		4
.L_10:
        /*0040*/ 	.word	index@(_Z23histogram_shared_kernelPKfPiif)
        /*0044*/ 	.word	0x00000000


	//----- nvinfo : EIATTR_MIN_STACK_SIZE
	.align		4
.L_11:
        /*0048*/ 	.byte	0x04, 0x12
        /*004a*/ 	.short	(.L_13 - .L_12)
	.align		4
.L_12:
        /*004c*/ 	.word	index@(_Z23histogram_shared_kernelPKfPiif)
        /*0050*/ 	.word	0x00000000


	//----- nvinfo : EIATTR_MIN_STACK_SIZE
	.align		4
.L_13:
        /*0054*/ 	.byte	0x04, 0x12
        /*0056*/ 	.short	(.L_15 - .L_14)
	.align		4
.L_14:
        /*0058*/ 	.word	index@(_Z23histogram_global_kernelPKfPiif)
        /*005c*/ 	.word	0x00000000
.L_15:


//--------------------- .nv.compat                --------------------------
	.section	.nv.compat,"",@"SHT_CUDA_COMPAT_INFO"
	.align	4
        /*0000*/ 	.byte	0x02, 0x09, 0x00, 0x00, 0x02, 0x02, 0x01, 0x00, 0x02, 0x05, 0x05, 0x00, 0x03, 0x07, 0x01, 0x01
        /*0010*/ 	.byte	0x02, 0x03, 0x00, 0x00, 0x02, 0x06, 0x01, 0x00, 0x04, 0x0b, 0x08, 0x00, 0x01, 0x00, 0x00, 0x00
        /*0020*/ 	.byte	0x00, 0x00, 0x00, 0x00


//--------------------- .nv.info._Z23histogram_shared_kernelPKfPiif --------------------------
	.section	.nv.info._Z23histogram_shared_kernelPKfPiif,"",@"SHT_CUDA_INFO"
	.sectionflags	@""
	.align	4


	//----- nvinfo : EIATTR_CUDA_API_VERSION
	.align		4
        /*0000*/ 	.byte	0x04, 0x37
        /*0002*/ 	.short	(.L_17 - .L_16)
.L_16:
        /*0004*/ 	.word	0x00000082


	//----- nvinfo : EIATTR_KPARAM_INFO
	.align		4
.L_17:
        /*0008*/ 	.byte	0x04, 0x17
        /*000a*/ 	.short	(.L_19 - .L_18)
.L_18:
        /*000c*/ 	.word	0x00000000
        /*0010*/ 	.short	0x0003
        /*0012*/ 	.short	0x0014
        /*0014*/ 	.byte	0x00, 0xf0, 0x11, 0x00


	//----- nvinfo : EIATTR_KPARAM_INFO
	.align		4
.L_19:
        /*0018*/ 	.byte	0x04, 0x17
        /*001a*/ 	.short	(.L_21 - .L_20)
.L_20:
        /*001c*/ 	.word	0x00000000
        /*0020*/ 	.short	0x0002
        /*0022*/ 	.short	0x0010
        /*0024*/ 	.byte	0x00, 0xf0, 0x11, 0x00


	//----- nvinfo : EIATTR_KPARAM_INFO
	.align		4
.L_21:
        /*0028*/ 	.byte	0x04, 0x17
        /*002a*/ 	.short	(.L_23 - .L_22)
.L_22:
        /*002c*/ 	.word	0x00000000
        /*0030*/ 	.short	0x0001
        /*0032*/ 	.short	0x0008
        /*0034*/ 	.byte	0x00, 0xf5, 0x21, 0x00


	//----- nvinfo : EIATTR_KPARAM_INFO
	.align		4
.L_23:
        /*0038*/ 	.byte	0x04, 0x17
        /*003a*/ 	.short	(.L_25 - .L_24)
.L_24:
        /*003c*/ 	.word	0x00000000
        /*0040*/ 	.short	0x0000
        /*0042*/ 	.short	0x0000
        /*0044*/ 	.byte	0x00, 0xf5, 0x21, 0x00


	//----- nvinfo : EIATTR_SPARSE_MMA_MASK
	.align		4
.L_25:
        /*0048*/ 	.byte	0x03, 0x50
        /*004a*/ 	.short	0x0000


	//----- nvinfo : EIATTR_MAXREG_COUNT
	.align		4
        /*004c*/ 	.byte	0x03, 0x1b
        /*004e*/ 	.short	0x00ff


	//----- nvinfo : EIATTR_NUM_BARRIERS
	.align		4
        /*0050*/ 	.byte	0x02, 0x4c
        /*0052*/ 	.byte	0x01
	.zero		1


	//----- nvinfo : EIATTR_MERCURY_ISA_VERSION
	.align		4
        /*0054*/ 	.byte	0x03, 0x5f
        /*0056*/ 	.short	0x0101


	//----- nvinfo : EIATTR_VRC_CTA_INIT_COUNT
	.align		4
        /*0058*/ 	.byte	0x02, 0x4a
	.zero		1
	.zero		1


	//----- nvinfo : EIATTR_EXIT_INSTR_OFFSETS
	.align		4
        /*005c*/ 	.byte	0x04, 0x1c
        /*005e*/ 	.short	(.L_27 - .L_26)


	//   ....[0]....
.L_26:
        /*0060*/ 	.word	0x00000290


	//   ....[1]....
        /*0064*/ 	.word	0x000002e0


	//----- nvinfo : EIATTR_CRS_STACK_SIZE
	.align		4
.L_27:
        /*0068*/ 	.byte	0x04, 0x1e
        /*006a*/ 	.short	(.L_29 - .L_28)
.L_28:
        /*006c*/ 	.word	0x00000000


	//----- nvinfo : EIATTR_CBANK_PARAM_SIZE
	.align		4
.L_29:
        /*0070*/ 	.byte	0x03, 0x19
        /*0072*/ 	.short	0x0018


	//----- nvinfo : EIATTR_PARAM_CBANK
	.align		4
        /*0074*/ 	.byte	0x04, 0x0a
        /*0076*/ 	.short	(.L_31 - .L_30)
	.align		4
.L_30:
        /*0078*/ 	.word	index@(.nv.constant0._Z23histogram_shared_kernelPKfPiif)
        /*007c*/ 	.short	0x0380
        /*007e*/ 	.short	0x0018


	//----- nvinfo : EIATTR_SW_WAR
	.align		4
.L_31:
        /*0080*/ 	.byte	0x04, 0x36
        /*0082*/ 	.short	(.L_33 - .L_32)
.L_32:
        /*0084*/ 	.word	0x00000008
.L_33:


//--------------------- .nv.info._Z23histogram_global_kernelPKfPiif --------------------------
	.section	.nv.info._Z23histogram_global_kernelPKfPiif,"",@"SHT_CUDA_INFO"
	.sectionflags	@""
	.align	4


	//----- nvinfo : EIATTR_CUDA_API_VERSION
	.align		4
        /*0000*/ 	.byte	0x04, 0x37
        /*0002*/ 	.short	(.L_35 - .L_34)
.L_34:
        /*0004*/ 	.word	0x00000082


	//----- nvinfo : EIATTR_KPARAM_INFO
	.align		4
.L_35:
        /*0008*/ 	.byte	0x04, 0x17
        /*000a*/ 	.short	(.L_37 - .L_36)
.L_36:
        /*000c*/ 	.word	0x00000000
        /*0010*/ 	.short	0x0003
        /*0012*/ 	.short	0x0014
        /*0014*/ 	.byte	0x00, 0xf0, 0x11, 0x00


	//----- nvinfo : EIATTR_KPARAM_INFO
	.align		4
.L_37:
        /*0018*/ 	.byte	0x04, 0x17
        /*001a*/ 	.short	(.L_39 - .L_38)
.L_38:
        /*001c*/ 	.word	0x00000000
        /*0020*/ 	.short	0x0002
        /*0022*/ 	.short	0x0010
        /*0024*/ 	.byte	0x00, 0xf0, 0x11, 0x00


	//----- nvinfo : EIATTR_KPARAM_INFO
	.align		4
.L_39:
        /*0028*/ 	.byte	0x04, 0x17
        /*002a*/ 	.short	(.L_41 - .L_40)
.L_40:
        /*002c*/ 	.word	0x00000000
        /*0030*/ 	.short	0x0001
        /*0032*/ 	.short	0x0008
        /*0034*/ 	.byte	0x00, 0xf5, 0x21, 0x00


	//----- nvinfo : EIATTR_KPARAM_INFO
	.align		4
.L_41:
        /*0038*/ 	.byte	0x04, 0x17
        /*003a*/ 	.short	(.L_43 - .L_42)
.L_42:
        /*003c*/ 	.word	0x00000000
        /*0040*/ 	.short	0x0000
        /*0042*/ 	.short	0x0000
        /*0044*/ 	.byte	0x00, 0xf5, 0x21, 0x00


	//----- nvinfo : EIATTR_SPARSE_MMA_MASK
	.align		4
.L_43:
        /*0048*/ 	.byte	0x03, 0x50
        /*004a*/ 	.short	0x0000


	//----- nvinfo : EIATTR_MAXREG_COUNT
	.align		4
        /*004c*/ 	.byte	0x03, 0x1b
        /*004e*/ 	.short	0x00ff


	//----- nvinfo : EIATTR_MERCURY_ISA_VERSION
	.align		4
        /*0050*/ 	.byte	0x03, 0x5f
        /*0052*/ 	.short	0x0101


	//----- nvinfo : EIATTR_VRC_CTA_INIT_COUNT
	.align		4
        /*0054*/ 	.byte	0x02, 0x4a
	.zero		1
	.zero		1


	//----- nvinfo : EIATTR_EXIT_INSTR_OFFSETS
	.align		4
        /*0058*/ 	.byte	0x04, 0x1c
        /*005a*/ 	.short	(.L_45 - .L_44)


	//   ....[0]....
.L_44:
        /*005c*/ 	.word	0x00000070


	//   ....[1]....
        /*0060*/ 	.word	0x000001f0


	//----- nvinfo : EIATTR_CRS_STACK_SIZE
	.align		4
.L_45:
        /*0064*/ 	.byte	0x04, 0x1e
        /*0066*/ 	.short	(.L_47 - .L_46)
.L_46:
        /*0068*/ 	.word	0x00000000


	//----- nvinfo : EIATTR_CBANK_PARAM_SIZE
	.align		4
.L_47:
        /*006c*/ 	.byte	0x03, 0x19
        /*006e*/ 	.short	0x0018


	//----- nvinfo : EIATTR_PARAM_CBANK
	.align		4
        /*0070*/ 	.byte	0x04, 0x0a
        /*0072*/ 	.short	(.L_49 - .L_48)
	.align		4
.L_48:
        /*0074*/ 	.word	index@(.nv.constant0._Z23histogram_global_kernelPKfPiif)
        /*0078*/ 	.short	0x0380
        /*007a*/ 	.short	0x0018


	//----- nvinfo : EIATTR_SW_WAR
	.align		4
.L_49:
        /*007c*/ 	.byte	0x04, 0x36
        /*007e*/ 	.short	(.L_51 - .L_50)
.L_50:
        /*0080*/ 	.word	0x00000008
.L_51:


//--------------------- .nv.callgraph             --------------------------
	.section	.nv.callgraph,"",@"SHT_CUDA_CALLGRAPH"
	.align	4
	.sectionentsize	8
	.align		4
        /*0000*/ 	.word	0x00000000
	.align		4
        /*0004*/ 	.word	0xffffffff
	.align		4
        /*0008*/ 	.word	0x00000000
	.align		4
        /*000c*/ 	.word	0xfffffffe
	.align		4
        /*0010*/ 	.word	0x00000000
	.align		4
        /*0014*/ 	.word	0xfffffffd
	.align		4
        /*0018*/ 	.word	0x00000000
	.align		4
        /*001c*/ 	.word	0xfffffffc


//--------------------- .text._Z23histogram_shared_kernelPKfPiif --------------------------
	.section	.text._Z23histogram_shared_kernelPKfPiif,"ax",@progbits
	.align	128
        .global         _Z23histogram_shared_kernelPKfPiif
        .type           _Z23histogram_shared_kernelPKfPiif,@function
        .size           _Z23histogram_shared_kernelPKfPiif,(.L_x_30 - _Z23histogram_shared_kernelPKfPiif)
        .other          _Z23histogram_shared_kernelPKfPiif,@"STO_CUDA_ENTRY STV_DEFAULT"
_Z23histogram_shared_kernelPKfPiif:
.text._Z23histogram_shared_kernelPKfPiif:
[----:B------:R-:W-:Y:S01]  /*0000*/  LDC R1, c[0x0][0x37c] ;  /* 0x0000df00ff017b82 */ /* 0x000fe20000000800 */
[----:B------:R-:W0:Y:S07]  /*0010*/  S2R R2, SR_TID.X ;  /* 0x0000000000027919 */ /* 0x000e2e0000002100 */
[----:B------:R-:W1:Y:S01]  /*0020*/  S2UR UR5, SR_CgaCtaId ;  /* 0x00000000000579c3 */ /* 0x000e620000008800 */
[----:B------:R-:W-:Y:S01]  /*0030*/  UMOV UR4, 0x400 ;  /* 0x0000040000047882 */ /* 0x000fe20000000000 */
[----:B------:R-:W2:Y:S01]  /*0040*/  LDCU.64 UR8, c[0x0][0x358] ;  /* 0x00006b00ff0877ac */ /* 0x000ea20008000a00 */
[----:B------:R-:W-:Y:S05]  /*0050*/  BSSY.RECONVERGENT B0, `(.L_x_0) ;  /* 0x0000021000007945 */ /* 0x000fea0003800200 */
[----:B------:R-:W3:Y:S08]  /*0060*/  S2UR UR6, SR_CTAID.X ;  /* 0x00000000000679c3 */ /* 0x000ef00000002500 */
[----:B------:R-:W3:Y:S01]  /*0070*/  LDC R3, c[0x0][0x360] ;  /* 0x0000d800ff037b82 */ /* 0x000ee20000000800 */
[----:B-1----:R-:W-:Y:S01]  /*0080*/  ULEA UR4, UR5, UR4, 0x18 ;  /* 0x0000000405047291 */ /* 0x002fe2000f8ec0ff */
[----:B------:R-:W1:Y:S01]  /*0090*/  LDCU UR5, c[0x0][0x390] ;  /* 0x00007200ff0577ac */ /* 0x000e620008000800 */
[----:B0-----:R-:W-:-:S04]  /*00a0*/  ISETP.GT.U32.AND P0, PT, R2, 0x7f, PT ;  /* 0x0000007f0200780c */ /* 0x001fc80003f04070 */
[----:B------:R-:W-:Y:S01]  /*00b0*/  LEA R4, R2, UR4, 0x2 ;  /* 0x0000000402047c11 */ /* 0x000fe2000f8e10ff */
[----:B---3--:R-:W-:-:S08]  /*00c0*/  IMAD R3, R3, UR6, R2 ;  /* 0x0000000603037c24 */ /* 0x008fd0000f8e0202 */
[----:B------:R0:W-:Y:S01]  /*00d0*/  @!P0 STS [R4], RZ ;  /* 0x000000ff04008388 */ /* 0x0001e20000000800 */
[----:B------:R-:W-:Y:S01]  /*00e0*/  BAR.SYNC.DEFER_BLOCKING 0x0 ;  /* 0x0000000000007b1d */ /* 0x000fe20000010000 */
[----:B-1----:R-:W-:-:S13]  /*00f0*/  ISETP.GE.AND P0, PT, R3, UR5, PT ;  /* 0x0000000503007c0c */ /* 0x002fda000bf06270 */
[----:B0-2---:R-:W-:Y:S05]  /*0100*/  @P0 BRA `(.L_x_1) ;  /* 0x0000000000540947 */ /* 0x005fea0003800000 */
[----:B------:R-:W0:Y:S08]  /*0110*/  LDC.64 R6, c[0x0][0x380] ;  /* 0x0000e000ff067b82 */ /* 0x000e300000000a00 */
[----:B------:R-:W1:Y:S01]  /*0120*/  LDC R9, c[0x0][0x394] ;  /* 0x0000e500ff097b82 */ /* 0x000e620000000800 */
[----:B0-----:R-:W-:-:S05]  /*0130*/  IMAD.WIDE R6, R3, 0x4, R6 ;  /* 0x0000000403067825 */ /* 0x001fca00078e0206 */
[----:B------:R-:W2:Y:S01]  /*0140*/  LDG.E R0, desc[UR8][R6.64] ;  /* 0x0000000806007981 */ /* 0x000ea2000c1e1900 */
[----:B------:R-:W-:Y:S01]  /*0150*/  BSSY.RECONVERGENT B1, `(.L_x_2) ;  /* 0x000000c000017945 */ /* 0x000fe20003800200 */
[----:B-1----:R-:W0:Y:S02]  /*0160*/  MUFU.RCP R3, R9 ;  /* 0x0000000900037308 */ /* 0x002e240000001000 */
[----:B0-----:R-:W-:-:S04]  /*0170*/  FFMA R8, R3, -R9, 1 ;  /* 0x3f80000003087423 */ /* 0x001fc80000000809 */
[----:B------:R-:W-:Y:S02]  /*0180*/  FFMA R3, R3, R8, R3 ;  /* 0x0000000803037223 */ /* 0x000fe40000000003 */
[----:B--2---:R-:W0:Y:S02]  /*0190*/  FCHK P0, R0, R9 ;  /* 0x0000000900007302 */ /* 0x004e240000000000 */
[----:B------:R-:W-:-:S04]  /*01a0*/  FFMA R5, R0, R3, RZ ;  /* 0x0000000300057223 */ /* 0x000fc800000000ff */
[----:B------:R-:W-:-:S04]  /*01b0*/  FFMA R8, R5, -R9, R0 ;  /* 0x8000000905087223 */ /* 0x000fc80000000000 */
[----:B------:R-:W-:Y:S01]  /*01c0*/  FFMA R3, R3, R8, R5 ;  /* 0x0000000803037223 */ /* 0x000fe20000000005 */
[----:B0-----:R-:W-:Y:S06]  /*01d0*/  @!P0 BRA `(.L_x_3) ;  /* 0x00000000000c8947 */ /* 0x001fec0003800000 */
[----:B------:R-:W-:-:S07]  /*01e0*/  MOV R6, 0x200 ;  /* 0x0000020000067802 */ /* 0x000fce0000000f00 */
[----:B------:R-:W-:Y:S05]  /*01f0*/  CALL.REL.NOINC `($__internal_0_$__cuda_sm3x_div_rn_noftz_f32_slowpath) ;  /* 0x00000000003c7944 */ /* 0x000fea0003c00000 */
[----:B------:R-:W-:-:S07]  /*0200*/  IMAD.MOV.U32 R3, RZ, RZ, R0 ;  /* 0x000000ffff037224 */ /* 0x000fce00078e0000 */
.L_x_3:
[----:B------:R-:W-:Y:S05]  /*0210*/  BSYNC.RECONVERGENT B1 ;  /* 0x0000000000017941 */ /* 0x000fea0003800200 */
.L_x_2:
[----:B------:R-:W0:Y:S02]  /*0220*/  F2I.TRUNC.NTZ R3, R3 ;  /* 0x0000000300037305 */ /* 0x000e24000020f100 */
[----:B0-----:R-:W-:-:S04]  /*0230*/  VIMNMX R0, PT, PT, R3, 0x7f, PT ;  /* 0x0000007f03007848 */ /* 0x001fc80003fe0100 */
[----:B------:R-:W-:-:S05]  /*0240*/  LEA R0, R0, UR4, 0x2 ;  /* 0x0000000400007c11 */ /* 0x000fca000f8e10ff */
[----:B------:R0:W-:Y:S02]  /*0250*/  ATOMS.POPC.INC.32 RZ, [R0+URZ] ;  /* 0x0000000000ff7f8c */ /* 0x0001e4000d8000ff */
.L_x_1:
[----:B------:R-:W-:Y:S05]  /*0260*/  BSYNC.RECONVERGENT B0 ;  /* 0x0000000000007941 */ /* 0x000fea0003800200 */
.L_x_0:
[----:B------:R-:W-:Y:S01]  /*0270*/  BAR.SYNC.DEFER_BLOCKING 0x0 ;  /* 0x0000000000007b1d */ /* 0x000fe20000010000 */
[----:B------:R-:W-:-:S13]  /*0280*/  ISETP.GT.U32.AND P0, PT, R2, 0x7f, PT ;  /* 0x0000007f0200780c */ /* 0x000fda0003f04070 */
[----:B------:R-:W-:Y:S05]  /*0290*/  @P0 EXIT ;  /* 0x000000000000094d */ /* 0x000fea0003800000 */
[----:B------:R-:W1:Y:S01]  /*02a0*/  LDS R5, [R4] ;  /* 0x0000000004057984 */ /* 0x000e620000000800 */
[----:B------:R-:W2:Y:S02]  /*02b0*/  LDC.64 R6, c[0x0][0x388] ;  /* 0x0000e200ff067b82 */ /* 0x000ea40000000a00 */
[----:B--2---:R-:W-:-:S05]  /*02c0*/  IMAD.WIDE.U32 R2, R2, 0x4, R6 ;  /* 0x0000000402027825 */ /* 0x004fca00078e0006 */
[----:B-1----:R-:W-:Y:S01]  /*02d0*/  REDG.E.ADD.STRONG.GPU desc[UR8][R2.64], R5 ;  /* 0x000000050200798e */ /* 0x002fe2000c12e108 */
[----:B------:R-:W-:Y:S05]  /*02e0*/  EXIT ;  /* 0x000000000000794d */ /* 0x000fea0003800000 */
        .weak           $__internal_0_$__cuda_sm3x_div_rn_noftz_f32_slowpath
        .type           $__internal_0_$__cuda_sm3x_div_rn_noftz_f32_slowpath,@function
        .size           $__internal_0_$__cuda_sm3x_div_rn_noftz_f32_slowpath,(.L_x_30 - $__internal_0_$__cuda_sm3x_div_rn_noftz_f32_slowpath)
$__internal_0_$__cuda_sm3x_div_rn_noftz_f32_slowpath:
[----:B------:R-:W0:Y:S01]  /*02f0*/  LDC R3, c[0x0][0x394] ;  /* 0x0000e500ff037b82 */ /* 0x000e220000000800 */
[--C-:B------:R-:W-:Y:S01]  /*0300*/  SHF.R.U32.HI R5, RZ, 0x17, R0.reuse ;  /* 0x00000017ff057819 */ /* 0x100fe20000011600 */
[----:B------:R-:W1:Y:S01]  /*0310*/  LDCU UR5, c[0x0][0x394] ;  /* 0x00007280ff0577ac */ /* 0x000e620008000800 */
[----:B------:R-:W-:Y:S01]  /*0320*/  BSSY.RECONVERGENT B2, `(.L_x_4) ;  /* 0x0000064000027945 */ /* 0x000fe20003800200 */
[----:B------:R-:W-:Y:S01]  /*0330*/  IMAD.MOV.U32 R8, RZ, RZ, R0 ;  /* 0x000000ffff087224 */ /* 0x000fe200078e0000 */
[----:B------:R-:W-:-:S05]  /*0340*/  LOP3.LUT R5, R5, 0xff, RZ, 0xc0, !PT ;  /* 0x000000ff05057812 */ /* 0x000fca00078ec0ff */
[----:B------:R-:W-:Y:S02]  /*0350*/  VIADD R11, R5, 0xffffffff ;  /* 0xffffffff050b7836 */ /* 0x000fe40000000000 */
[----:B-1----:R-:W-:Y:S01]  /*0360*/  IMAD.U32 R9, RZ, RZ, UR5 ;  /* 0x00000005ff097e24 */ /* 0x002fe2000f8e00ff */
[----:B0-----:R-:W-:-:S04]  /*0370*/  SHF.R.U32.HI R7, RZ, 0x17, R3 ;  /* 0x00000017ff077819 */ /* 0x001fc80000011603 */
[----:B------:R-:W-:-:S05]  /*0380*/  LOP3.LUT R7, R7, 0xff, RZ, 0xc0, !PT ;  /* 0x000000ff07077812 */ /* 0x000fca00078ec0ff */
[----:B------:R-:W-:-:S05]  /*0390*/  VIADD R12, R7, 0xffffffff ;  /* 0xffffffff070c7836 */ /* 0x000fca0000000000 */
[----:B------:R-:W-:-:S04]  /*03a0*/  ISETP.GT.U32.AND P0, PT, R12, 0xfd, PT ;  /* 0x000000fd0c00780c */ /* 0x000fc80003f04070 */
[----:B------:R-:W-:-:S13]  /*03b0*/  ISETP.GT.U32.OR P0, PT, R11, 0xfd, P0 ;  /* 0x000000fd0b00780c */ /* 0x000fda0000704470 */
[----:B------:R-:W-:Y:S01]  /*03c0*/  @!P0 IMAD.MOV.U32 R10, RZ, RZ, RZ ;  /* 0x000000ffff0a8224 */ /* 0x000fe200078e00ff */
[----:B------:R-:W-:Y:S06]  /*03d0*/  @!P0 BRA `(.L_x_5) ;  /* 0x00000000005c8947 */ /* 0x000fec0003800000 */
[----:B------:R-:W-:Y:S02]  /*03e0*/  FSETP.GTU.FTZ.AND P1, PT, |R3|, +INF , PT ;  /* 0x7f8000000300780b */ /* 0x000fe40003f3c200 */
[----:B------:R-:W-:-:S04]  /*03f0*/  FSETP.GTU.FTZ.AND P0, PT, |R0|, +INF , PT ;  /* 0x7f8000000000780b */ /* 0x000fc80003f1c200 */
[----:B------:R-:W-:-:S13]  /*0400*/  PLOP3.LUT P0, PT, P0, P1, PT, 0xf8, 0x8f ;  /* 0x00000000008f781c */ /* 0x000fda0000703f70 */
[----:B------:R-:W-:Y:S05]  /*0410*/  @P0 BRA `(.L_x_6) ;  /* 0x00000004004c0947 */ /* 0x000fea0003800000 */
[----:B------:R-:W-:-:S13]  /*0420*/  LOP3.LUT P0, RZ, R9, 0x7fffffff, R8, 0xc8, !PT ;  /* 0x7fffffff09ff7812 */ /* 0x000fda000780c808 */
[----:B------:R-:W-:Y:S05]  /*0430*/  @!P0 BRA `(.L_x_7) ;  /* 0x00000004003c8947 */ /* 0x000fea0003800000 */
[C---:B------:R-:W-:Y:S02]  /*0440*/  FSETP.NEU.FTZ.AND P2, PT, |R0|.reuse, +INF , PT ;  /* 0x7f8000000000780b */ /* 0x040fe40003f5d200 */
[----:B------:R-:W-:Y:S02]  /*0450*/  FSETP.NEU.FTZ.AND P1, PT, |R3|, +INF , PT ;  /* 0x7f8000000300780b */ /* 0x000fe40003f3d200 */
[----:B------:R-:W-:-:S11]  /*0460*/  FSETP.NEU.FTZ.AND P0, PT, |R0|, +INF , PT ;  /* 0x7f8000000000780b */ /* 0x000fd60003f1d200 */
[----:B------:R-:W-:Y:S05]  /*0470*/  @!P1 BRA !P2, `(.L_x_7) ;  /* 0x00000004002c9947 */ /* 0x000fea0005000000 */
[----:B------:R-:W-:-:S04]  /*0480*/  LOP3.LUT P2, RZ, R8, 0x7fffffff, RZ, 0xc0, !PT ;  /* 0x7fffffff08ff7812 */ /* 0x000fc8000784c0ff */
[----:B------:R-:W-:-:S13]  /*0490*/  PLOP3.LUT P1, PT, P1, P2, PT, 0x2f, 0xf2 ;  /* 0x0000000000f2781c */ /* 0x000fda0000f24577 */
[----:B------:R-:W-:Y:S05]  /*04a0*/  @P1 BRA `(.L_x_8) ;  /* 0x0000000400181947 */ /* 0x000fea0003800000 */
[----:B------:R-:W-:-:S04]  /*04b0*/  LOP3.LUT P1, RZ, R9, 0x7fffffff, RZ, 0xc0, !PT ;  /* 0x7fffffff09ff7812 */ /* 0x000fc8000782c0ff */
[----:B------:R-:W-:-:S13]  /*04c0*/  PLOP3.LUT P0, PT, P0, P1, PT, 0x2f, 0xf2 ;  /* 0x0000000000f2781c */ /* 0x000fda0000702577 */
[----:B------:R-:W-:Y:S05]  /*04d0*/  @P0 BRA `(.L_x_9) ;  /* 0x0000000400000947 */ /* 0x000fea0003800000 */
[----:B------:R-:W-:Y:S02]  /*04e0*/  ISETP.GE.AND P0, PT, R11, RZ, PT ;  /* 0x000000ff0b00720c */ /* 0x000fe40003f06270 */
[----:B------:R-:W-:-:S11]  /*04f0*/  ISETP.GE.AND P1, PT, R12, RZ, PT ;  /* 0x000000ff0c00720c */ /* 0x000fd60003f26270 */
[----:B------:R-:W-:Y:S02]  /*0500*/  @P0 IMAD.MOV.U32 R10, RZ, RZ, RZ ;  /* 0x000000ffff0a0224 */ /* 0x000fe400078e00ff */
[----:B------:R-:W-:Y:S01]  /*0510*/  @!P0 FFMA R8, R0, 1.84467440737095516160e+19, RZ ;  /* 0x5f80000000088823 */ /* 0x000fe200000000ff */
[----:B------:R-:W-:Y:S02]  /*0520*/  @!P0 IMAD.MOV.U32 R10, RZ, RZ, -0x40 ;  /* 0xffffffc0ff0a8424 */ /* 0x000fe400078e00ff */
[----:B------:R-:W-:Y:S02]  /*0530*/  @!P1 FFMA R9, R3, 1.84467440737095516160e+19, RZ ;  /* 0x5f80000003099823 */ /* 0x000fe400000000ff */
[----:B------:R-:W-:-:S07]  /*0540*/  @!P1 VIADD R10, R10, 0x40 ;  /* 0x000000400a0a9836 */ /* 0x000fce0000000000 */
.L_x_5:
[----:B------:R-:W-:Y:S01]  /*0550*/  LEA R0, R7, 0xc0800000, 0x17 ;  /* 0xc080000007007811 */ /* 0x000fe200078eb8ff */
[----:B------:R-:W-:Y:S01]  /*0560*/  VIADD R5, R5, 0xffffff81 ;  /* 0xffffff8105057836 */ /* 0x000fe20000000000 */
[----:B------:R-:W-:Y:S03]  /*0570*/  BSSY.RECONVERGENT B3, `(.L_x_10) ;  /* 0x0000035000037945 */ /* 0x000fe60003800200 */
[----:B------:R-:W-:Y:S02]  /*0580*/  IMAD.IADD R9, R9, 0x1, -R0 ;  /* 0x0000000109097824 */ /* 0x000fe400078e0a00 */
[C---:B------:R-:W-:Y:S01]  /*0590*/  IMAD R0, R5.reuse, -0x800000, R8 ;  /* 0xff80000005007824 */ /* 0x040fe200078e0208 */
[----:B------:R-:W-:Y:S01]  /*05a0*/  IADD3 R5, PT, PT, R5, 0x7f, -R7 ;  /* 0x0000007f05057810 */ /* 0x000fe20007ffe807 */
[----:B------:R-:W0:Y:S01]  /*05b0*/  MUFU.RCP R3, R9 ;  /* 0x0000000900037308 */ /* 0x000e220000001000 */
[----:B------:R-:W-:-:S03]  /*05c0*/  FADD.FTZ R11, -R9, -RZ ;  /* 0x800000ff090b7221 */ /* 0x000fc60000010100 */
[----:B------:R-:W-:Y:S02]  /*05d0*/  IMAD.IADD R5, R5, 0x1, R10 ;  /* 0x0000000105057824 */ /* 0x000fe400078e020a */
[----:B0-----:R-:W-:-:S04]  /*05e0*/  FFMA R12, R3, R11, 1 ;  /* 0x3f800000030c7423 */ /* 0x001fc8000000000b */
[----:B------:R-:W-:-:S04]  /*05f0*/  FFMA R12, R3, R12, R3 ;  /* 0x0000000c030c7223 */ /* 0x000fc80000000003 */
[----:B------:R-:W-:-:S04]  /*0600*/  FFMA R3, R0, R12, RZ ;  /* 0x0000000c00037223 */ /* 0x000fc800000000ff */
[----:B------:R-:W-:-:S04]  /*0610*/  FFMA R8, R11, R3, R0 ;  /* 0x000000030b087223 */ /* 0x000fc80000000000 */
[----:B------:R-:W-:-:S04]  /*0620*/  FFMA R13, R12, R8, R3 ;  /* 0x000000080c0d7223 */ /* 0x000fc80000000003 */
[----:B------:R-:W-:-:S04]  /*0630*/  FFMA R8, R11, R13, R0 ;  /* 0x0000000d0b087223 */ /* 0x000fc80000000000 */
[----:B------:R-:W-:-:S05]  /*0640*/  FFMA R0, R12, R8, R13 ;  /* 0x000000080c007223 */ /* 0x000fca000000000d */
[----:B------:R-:W-:-:S04]  /*0650*/  SHF.R.U32.HI R3, RZ, 0x17, R0 ;  /* 0x00000017ff037819 */ /* 0x000fc80000011600 */
[----:B------:R-:W-:-:S05]  /*0660*/  LOP3.LUT R3, R3, 0xff, RZ, 0xc0, !PT ;  /* 0x000000ff03037812 */ /* 0x000fca00078ec0ff */
[----:B------:R-:W-:-:S04]  /*0670*/  IMAD.IADD R7, R3, 0x1, R5 ;  /* 0x0000000103077824 */ /* 0x000fc800078e0205 */
[----:B------:R-:W-:-:S05]  /*0680*/  VIADD R3, R7, 0xffffffff ;  /* 0xffffffff07037836 */ /* 0x000fca0000000000 */
[----:B------:R-:W-:-:S13]  /*0690*/  ISETP.GE.U32.AND P0, PT, R3, 0xfe, PT ;  /* 0x000000fe0300780c */ /* 0x000fda0003f06070 */
[----:B------:R-:W-:Y:S05]  /*06a0*/  @!P0 BRA `(.L_x_11) ;  /* 0x0000000000808947 */ /* 0x000fea0003800000 */
[----:B------:R-:W-:-:S13]  /*06b0*/  ISETP.GT.AND P0, PT, R7, 0xfe, PT ;  /* 0x000000fe0700780c */ /* 0x000fda0003f04270 */
[----:B------:R-:W-:Y:S05]  /*06c0*/  @P0 BRA `(.L_x_12) ;  /* 0x00000000006c0947 */ /* 0x000fea0003800000 */
[----:B------:R-:W-:-:S13]  /*06d0*/  ISETP.GE.AND P0, PT, R7, 0x1, PT ;  /* 0x000000010700780c */ /* 0x000fda0003f06270 */
[----:B------:R-:W-:Y:S05]  /*06e0*/  @P0 BRA `(.L_x_13) ;  /* 0x0000000000740947 */ /* 0x000fea0003800000 */
[----:B------:R-:W-:Y:S02]  /*06f0*/  ISETP.GE.AND P0, PT, R7, -0x18, PT ;  /* 0xffffffe80700780c */ /* 0x000fe40003f06270 */
[----:B------:R-:W-:-:S11]  /*0700*/  LOP3.LUT R0, R0, 0x80000000, RZ, 0xc0, !PT ;  /* 0x8000000000007812 */ /* 0x000fd600078ec0ff */
[----:B------:R-:W-:Y:S05]  /*0710*/  @!P0 BRA `(.L_x_13) ;  /* 0x0000000000688947 */ /* 0x000fea0003800000 */
[CC--:B------:R-:W-:Y:S01]  /*0720*/  FFMA.RZ R3, R12.reuse, R8.reuse, R13 ;  /* 0x000000080c037223 */ /* 0x0c0fe2000000c00d */
[C---:B------:R-:W-:Y:S01]  /*0730*/  VIADD R10, R7.reuse, 0x20 ;  /* 0x00000020070a7836 */ /* 0x040fe20000000000 */
[C---:B------:R-:W-:Y:S02]  /*0740*/  ISETP.NE.AND P2, PT, R7.reuse, RZ, PT ;  /* 0x000000ff0700720c */ /* 0x040fe40003f45270 */
[----:B------:R-:W-:Y:S01]  /*0750*/  ISETP.NE.AND P1, PT, R7, RZ, PT ;  /* 0x000000ff0700720c */ /* 0x000fe20003f25270 */
[----:B------:R-:W-:Y:S01]  /*0760*/  IMAD.MOV R7, RZ, RZ, -R7 ;  /* 0x000000ffff077224 */ /* 0x000fe200078e0a07 */
[----:B------:R-:W-:Y:S01]  /*0770*/  LOP3.LUT R5, R3, 0x7fffff, RZ, 0xc0, !PT ;  /* 0x007fffff03057812 */ /* 0x000fe200078ec0ff */
[CCC-:B------:R-:W-:Y:S01]  /*0780*/  FFMA.RP R3, R12.reuse, R8.reuse, R13.reuse ;  /* 0x000000080c037223 */ /* 0x1c0fe2000000800d */
[----:B------:R-:W-:Y:S02]  /*0790*/  FFMA.RM R8, R12, R8, R13 ;  /* 0x000000080c087223 */ /* 0x000fe4000000400d */
[----:B------:R-:W-:-:S03]  /*07a0*/  LOP3.LUT R5, R5, 0x800000, RZ, 0xfc, !PT ;  /* 0x0080000005057812 */ /* 0x000fc600078efcff */
[----:B------:R-:W-:Y:S02]  /*07b0*/  FSETP.NEU.FTZ.AND P0, PT, R3, R8, PT ;  /* 0x000000080300720b */ /* 0x000fe40003f1d000 */
[----:B------:R-:W-:Y:S02]  /*07c0*/  SHF.L.U32 R10, R5, R10, RZ ;  /* 0x0000000a050a7219 */ /* 0x000fe400000006ff */
[----:B------:R-:W-:Y:S02]  /*07d0*/  SEL R8, R7, RZ, P2 ;  /* 0x000000ff07087207 */ /* 0x000fe40001000000 */
[----:B------:R-:W-:Y:S02]  /*07e0*/  ISETP.NE.AND P1, PT, R10, RZ, P1 ;  /* 0x000000ff0a00720c */ /* 0x000fe40000f25270 */
[----:B------:R-:W-:Y:S02]  /*07f0*/  SHF.R.U32.HI R8, RZ, R8, R5 ;  /* 0x00000008ff087219 */ /* 0x000fe40000011605 */
[----:B------:R-:W-:-:S02]  /*0800*/  PLOP3.LUT P0, PT, P0, P1, PT, 0xf8, 0x8f ;  /* 0x00000000008f781c */ /* 0x000fc40000703f70 */
[----:B------:R-:W-:Y:S02]  /*0810*/  SHF.R.U32.HI R10, RZ, 0x1, R8 ;  /* 0x00000001ff0a7819 */ /* 0x000fe40000011608 */
[----:B------:R-:W-:-:S04]  /*0820*/  SEL R3, RZ, 0x1, !P0 ;  /* 0x00000001ff037807 */ /* 0x000fc80004000000 */
[----:B------:R-:W-:-:S04]  /*0830*/  LOP3.LUT R3, R3, 0x1, R10, 0xf8, !PT ;  /* 0x0000000103037812 */ /* 0x000fc800078ef80a */
[----:B------:R-:W-:-:S05]  /*0840*/  LOP3.LUT R3, R3, R8, RZ, 0xc0, !PT ;  /* 0x0000000803037212 */ /* 0x000fca00078ec0ff */
[----:B------:R-:W-:-:S05]  /*0850*/  IMAD.IADD R3, R10, 0x1, R3 ;  /* 0x000000010a037824 */ /* 0x000fca00078e0203 */
[----:B------:R-:W-:Y:S01]  /*0860*/  LOP3.LUT R0, R3, R0, RZ, 0xfc, !PT ;  /* 0x0000000003007212 */ /* 0x000fe200078efcff */
[----:B------:R-:W-:Y:S06]  /*0870*/  BRA `(.L_x_13) ;  /* 0x0000000000107947 */ /* 0x000fec0003800000 */
.L_x_12:
[----:B------:R-:W-:-:S04]  /*0880*/  LOP3.LUT R0, R0, 0x80000000, RZ, 0xc0, !PT ;  /* 0x8000000000007812 */ /* 0x000fc800078ec0ff */
[----:B------:R-:W-:Y:S01]  /*0890*/  LOP3.LUT R0, R0, 0x7f800000, RZ, 0xfc, !PT ;  /* 0x7f80000000007812 */ /* 0x000fe200078efcff */
[----:B------:R-:W-:Y:S06]  /*08a0*/  BRA `(.L_x_13) ;  /* 0x0000000000047947 */ /* 0x000fec0003800000 */
.L_x_11:
[----:B------:R-:W-:-:S07]  /*08b0*/  IMAD R0, R5, 0x800000, R0 ;  /* 0x0080000005007824 */ /* 0x000fce00078e0200 */
.L_x_13:
[----:B------:R-:W-:Y:S05]  /*08c0*/  BSYNC.RECONVERGENT B3 ;  /* 0x0000000000037941 */ /* 0x000fea0003800200 */
.L_x_10:
[----:B------:R-:W-:Y:S05]  /*08d0*/  BRA `(.L_x_14) ;  /* 0x0000000000207947 */ /* 0x000fea0003800000 */
.L_x_9:
[----:B------:R-:W-:-:S04]  /*08e0*/  LOP3.LUT R0, R9, 0x80000000, R8, 0x48, !PT ;  /* 0x8000000009007812 */ /* 0x000fc800078e4808 */
[----:B------:R-:W-:Y:S01]  /*08f0*/  LOP3.LUT R0, R0, 0x7f800000, RZ, 0xfc, !PT ;  /* 0x7f80000000007812 */ /* 0x000fe200078efcff */
[----:B------:R-:W-:Y:S06]  /*0900*/  BRA `(.L_x_14) ;  /* 0x0000000000147947 */ /* 0x000fec0003800000 */
.L_x_8:
[----:B------:R-:W-:Y:S01]  /*0910*/  LOP3.LUT R0, R9, 0x80000000, R8, 0x48, !PT ;  /* 0x8000000009007812 */ /* 0x000fe200078e4808 */
[----:B------:R-:W-:Y:S06]  /*0920*/  BRA `(.L_x_14) ;  /* 0x00000000000c7947 */ /* 0x000fec0003800000 */
.L_x_7:
[----:B------:R-:W0:Y:S01]  /*0930*/  MUFU.RSQ R0, -QNAN ;  /* 0xffc0000000007908 */ /* 0x000e220000001400 */
[----:B------:R-:W-:Y:S05]  /*0940*/  BRA `(.L_x_14) ;  /* 0x0000000000047947 */ /* 0x000fea0003800000 */
.L_x_6:
[----:B------:R-:W-:-:S07]  /*0950*/  FADD.FTZ R0, R0, R3 ;  /* 0x0000000300007221 */ /* 0x000fce0000010000 */
.L_x_14:
[----:B------:R-:W-:Y:S05]  /*0960*/  BSYNC.RECONVERGENT B2 ;  /* 0x0000000000027941 */ /* 0x000fea0003800200 */
.L_x_4:
[----:B------:R-:W-:-:S04]  /*0970*/  IMAD.MOV.U32 R7, RZ, RZ, 0x0 ;  /* 0x00000000ff077424 */ /* 0x000fc800078e00ff */
[----:B0-----:R-:W-:Y:S05]  /*0980*/  RET.REL.NODEC R6 `(_Z23histogram_shared_kernelPKfPiif) ;  /* 0xfffffff4069c7950 */ /* 0x001fea0003c3ffff */
.L_x_15:
[----:B------:R-:W-:-:S00]  /*0990*/  BRA `(.L_x_15) ;  /* 0xfffffffc00fc7947 */ /* 0x000fc0000383ffff */
[----:B------:R-:W-:-:S00]  /*09a0*/  NOP ;  /* 0x0000000000007918 */ /* 0x000fc00000000000 */
        /* <DEDUP_REMOVED lines=13> */
.L_x_30:


//--------------------- .text._Z23histogram_global_kernelPKfPiif --------------------------
	.section	.text._Z23histogram_global_kernelPKfPiif,"ax",@progbits
	.align	128
        .global         _Z23histogram_global_kernelPKfPiif
        .type           _Z23histogram_global_kernelPKfPiif,@function
        .size           _Z23histogram_global_kernelPKfPiif,(.L_x_31 - _Z23histogram_global_kernelPKfPiif)
        .other          _Z23histogram_global_kernelPKfPiif,@"STO_CUDA_ENTRY STV_DEFAULT"
_Z23histogram_global_kernelPKfPiif:
.text._Z23histogram_global_kernelPKfPiif:
[----:B------:R-:W-:Y:S01]  /*0000*/  LDC R1, c[0x0][0x37c] ;  /* 0x0000df00ff017b82 */ /* 0x000fe20000000800 */
[----:B------:R-:W0:Y:S07]  /*0010*/  S2R R0, SR_TID.X ;  /* 0x0000000000007919 */ /* 0x000e2e0000002100 */
[----:B------:R-:W0:Y:S01]  /*0020*/  S2UR UR4, SR_CTAID.X ;  /* 0x00000000000479c3 */ /* 0x000e220000002500 */
[----:B------:R-:W1:Y:S07]  /*0030*/  LDCU UR5, c[0x0][0x390] ;  /* 0x00007200ff0577ac */ /* 0x000e6e0008000800 */
[----:B------:R-:W0:Y:S02]  /*0040*/  LDC R5, c[0x0][0x360] ;  /* 0x0000d800ff057b82 */ /* 0x000e240000000800 */
[----:B0-----:R-:W-:-:S05]  /*0050*/  IMAD R5, R5, UR4, R0 ;  /* 0x0000000405057c24 */ /* 0x001fca000f8e0200 */
[----:B-1----:R-:W-:-:S13]  /*0060*/  ISETP.GE.AND P0, PT, R5, UR5, PT ;  /* 0x0000000505007c0c */ /* 0x002fda000bf06270 */
[----:B------:R-:W-:Y:S05]  /*0070*/  @P0 EXIT ;  /* 0x000000000000094d */ /* 0x000fea0003800000 */
[----:B------:R-:W0:Y:S01]  /*0080*/  LDC.64 R2, c[0x0][0x380] ;  /* 0x0000e000ff027b82 */ /* 0x000e220000000a00 */
[----:B------:R-:W1:Y:S07]  /*0090*/  LDCU.64 UR4, c[0x0][0x358] ;  /* 0x00006b00ff0477ac */ /* 0x000e6e0008000a00 */
[----:B------:R-:W2:Y:S01]  /*00a0*/  LDC R7, c[0x0][0x394] ;  /* 0x0000e500ff077b82 */ /* 0x000ea20000000800 */
[----:B0-----:R-:W-:-:S05]  /*00b0*/  IMAD.WIDE R2, R5, 0x4, R2 ;  /* 0x0000000405027825 */ /* 0x001fca00078e0202 */
[----:B-1----:R-:W3:Y:S01]  /*00c0*/  LDG.E R0, desc[UR4][R2.64] ;  /* 0x0000000402007981 */ /* 0x002ee2000c1e1900 */
[----:B------:R-:W-:Y:S01]  /*00d0*/  BSSY.RECONVERGENT B0, `(.L_x_16) ;  /* 0x000000b000007945 */ /* 0x000fe20003800200 */
[----:B--2---:R-:W0:Y:S02]  /*00e0*/  MUFU.RCP R4, R7 ;  /* 0x0000000700047308 */ /* 0x004e240000001000 */
[----:B0-----:R-:W-:-:S04]  /*00f0*/  FFMA R5, R4, -R7, 1 ;  /* 0x3f80000004057423 */ /* 0x001fc80000000807 */
[----:B------:R-:W-:Y:S02]  /*0100*/  FFMA R5, R4, R5, R4 ;  /* 0x0000000504057223 */ /* 0x000fe40000000004 */
[----:B---3--:R-:W0:Y:S02]  /*0110*/  FCHK P0, R0, R7 ;  /* 0x0000000700007302 */ /* 0x008e240000000000 */
[----:B------:R-:W-:-:S04]  /*0120*/  FFMA R4, R0, R5, RZ ;  /* 0x0000000500047223 */ /* 0x000fc800000000ff */
[----:B------:R-:W-:-:S04]  /*0130*/  FFMA R6, R4, -R7, R0 ;  /* 0x8000000704067223 */ /* 0x000fc80000000000 */
[----:B------:R-:W-:Y:S01]  /*0140*/  FFMA R4, R5, R6, R4 ;  /* 0x0000000605047223 */ /* 0x000fe20000000004 */
[----:B0-----:R-:W-:Y:S06]  /*0150*/  @!P0 BRA `(.L_x_17) ;  /* 0x0000000000088947 */ /* 0x001fec0003800000 */
[----:B------:R-:W-:-:S07]  /*0160*/  MOV R2, 0x180 ;  /* 0x0000018000027802 */ /* 0x000fce0000000f00 */
[----:B------:R-:W-:Y:S05]  /*0170*/  CALL.REL.NOINC `($__internal_1_$__cuda_sm3x_div_rn_noftz_f32_slowpath) ;  /* 0x0000000000207944 */ /* 0x000fea0003c00000 */
.L_x_17:
[----:B------:R-:W-:Y:S05]  /*0180*/  BSYNC.RECONVERGENT B0 ;  /* 0x0000000000007941 */ /* 0x000fea0003800200 */
.L_x_16:
[----:B------:R-:W0:Y:S01]  /*0190*/  LDC.64 R2, c[0x0][0x388] ;  /* 0x0000e200ff027b82 */ /* 0x000e220000000a00 */
[----:B------:R-:W1:Y:S01]  /*01a0*/  F2I.TRUNC.NTZ R4, R4 ;  /* 0x0000000400047305 */ /* 0x000e62000020f100 */
[----:B------:R-:W-:Y:S01]  /*01b0*/  IMAD.MOV.U32 R7, RZ, RZ, 0x1 ;  /* 0x00000001ff077424 */ /* 0x000fe200078e00ff */
[----:B-1----:R-:W-:-:S05]  /*01c0*/  VIMNMX R5, PT, PT, R4, 0x7f, PT ;  /* 0x0000007f04057848 */ /* 0x002fca0003fe0100 */
[----:B0-----:R-:W-:-:S05]  /*01d0*/  IMAD.WIDE R2, R5, 0x4, R2 ;  /* 0x0000000405027825 */ /* 0x001fca00078e0202 */
[----:B------:R-:W-:Y:S01]  /*01e0*/  REDG.E.ADD.STRONG.GPU desc[UR4][R2.64], R7 ;  /* 0x000000070200798e */ /* 0x000fe2000c12e104 */
[----:B------:R-:W-:Y:S05]  /*01f0*/  EXIT ;  /* 0x000000000000794d */ /* 0x000fea0003800000 */
        .weak           $__internal_1_$__cuda_sm3x_div_rn_noftz_f32_slowpath
        .type           $__internal_1_$__cuda_sm3x_div_rn_noftz_f32_slowpath,@function
        .size           $__internal_1_$__cuda_sm3x_div_rn_noftz_f32_slowpath,(.L_x_31 - $__internal_1_$__cuda_sm3x_div_rn_noftz_f32_slowpath)
$__internal_1_$__cuda_sm3x_div_rn_noftz_f32_slowpath:
        /* <DEDUP_REMOVED lines=38> */
.L_x_19:
[----:B------:R-:W-:Y:S01]  /*0460*/  LEA R0, R5, 0xc0800000, 0x17 ;  /* 0xc080000005007811 */ /* 0x000fe200078eb8ff */
[----:B------:R-:W-:Y:S01]  /*0470*/  VIADD R4, R4, 0xffffff81 ;  /* 0xffffff8104047836 */ /* 0x000fe20000000000 */
[----:B------:R-:W-:Y:S03]  /*0480*/  BSSY.RECONVERGENT B2, `(.L_x_24) ;  /* 0x0000035000027945 */ /* 0x000fe60003800200 */
[----:B------:R-:W-:Y:S01]  /*0490*/  IMAD.IADD R7, R7, 0x1, -R0 ;  /* 0x0000000107077824 */ /* 0x000fe200078e0a00 */
[C---:B------:R-:W-:Y:S01]  /*04a0*/  IADD3 R5, PT, PT, R4.reuse, 0x7f, -R5 ;  /* 0x0000007f04057810 */ /* 0x040fe20007ffe805 */
[----:B------:R-:W-:Y:S02]  /*04b0*/  IMAD R0, R4, -0x800000, R6 ;  /* 0xff80000004007824 */ /* 0x000fe400078e0206 */
[----:B------:R-:W0:Y:S01]  /*04c0*/  MUFU.RCP R3, R7 ;  /* 0x0000000700037308 */ /* 0x000e220000001000 */
[----:B------:R-:W-:Y:S01]  /*04d0*/  FADD.FTZ R9, -R7, -RZ ;  /* 0x800000ff07097221 */ /* 0x000fe20000010100 */
[----:B------:R-:W-:-:S03]  /*04e0*/  IMAD.IADD R5, R5, 0x1, R8 ;  /* 0x0000000105057824 */ /* 0x000fc600078e0208 */
        /* <DEDUP_REMOVED lines=20> */
[-CC-:B------:R-:W-:Y:S01]  /*0630*/  FFMA.RZ R0, R10, R6.reuse, R11.reuse ;  /* 0x000000060a007223 */ /* 0x180fe2000000c00b */
[----:B------:R-:W-:Y:S02]  /*0640*/  VIADD R7, R8, 0x20 ;  /* 0x0000002008077836 */ /* 0x000fe40000000000 */
[-CC-:B------:R-:W-:Y:S01]  /*0650*/  FFMA.RM R5, R10, R6.reuse, R11.reuse ;  /* 0x000000060a057223 */ /* 0x180fe2000000400b */
[----:B------:R-:W-:Y:S02]  /*0660*/  ISETP.NE.AND P2, PT, R8, RZ, PT ;  /* 0x000000ff0800720c */ /* 0x000fe40003f45270 */
[----:B------:R-:W-:Y:S01]  /*0670*/  LOP3.LUT R4, R0, 0x7fffff, RZ, 0xc0, !PT ;  /* 0x007fffff00047812 */ /* 0x000fe200078ec0ff */
[----:B------:R-:W-:Y:S01]  /*0680*/  FFMA.RP R0, R10, R6, R11 ;  /* 0x000000060a007223 */ /* 0x000fe2000000800b */
[----:B------:R-:W-:Y:S01]  /*0690*/  IMAD.MOV R6, RZ, RZ, -R8 ;  /* 0x000000ffff067224 */ /* 0x000fe200078e0a08 */
[----:B------:R-:W-:Y:S02]  /*06a0*/  ISETP.NE.AND P1, PT, R8, RZ, PT ;  /* 0x000000ff0800720c */ /* 0x000fe40003f25270 */
[----:B------:R-:W-:-:S02]  /*06b0*/  LOP3.LUT R4, R4, 0x800000, RZ, 0xfc, !PT ;  /* 0x0080000004047812 */ /* 0x000fc400078efcff */
        /* <DEDUP_REMOVED lines=13> */
.L_x_26:
[----:B------:R-:W-:-:S04]  /*0790*/  LOP3.LUT R3, R3, 0x80000000, RZ, 0xc0, !PT ;  /* 0x8000000003037812 */ /* 0x000fc800078ec0ff */
[----:B------:R-:W-:Y:S01]  /*07a0*/  LOP3.LUT R3, R3, 0x7f800000, RZ, 0xfc, !PT ;  /* 0x7f80000003037812 */ /* 0x000fe200078efcff */
[----:B------:R-:W-:Y:S06]  /*07b0*/  BRA `(.L_x_27) ;  /* 0x0000000000047947 */ /* 0x000fec0003800000 */
.L_x_25:
[----:B------:R-:W-:-:S07]  /*07c0*/  IMAD R3, R5, 0x800000, R3 ;  /* 0x0080000005037824 */ /* 0x000fce00078e0203 */
.L_x_27:
[----:B------:R-:W-:Y:S05]  /*07d0*/  BSYNC.RECONVERGENT B2 ;  /* 0x0000000000027941 */ /* 0x000fea0003800200 */
.L_x_24:
[----:B------:R-:W-:Y:S05]  /*07e0*/  BRA `(.L_x_28) ;  /* 0x0000000000207947 */ /* 0x000fea0003800000 */
.L_x_23:
[----:B------:R-:W-:-:S04]  /*07f0*/  LOP3.LUT R3, R7, 0x80000000, R6, 0x48, !PT ;  /* 0x8000000007037812 */ /* 0x000fc800078e4806 */
[----:B------:R-:W-:Y:S01]  /*0800*/  LOP3.LUT R3, R3, 0x7f800000, RZ, 0xfc, !PT ;  /* 0x7f80000003037812 */ /* 0x000fe200078efcff */
[----:B------:R-:W-:Y:S06]  /*0810*/  BRA `(.L_x_28) ;  /* 0x0000000000147947 */ /* 0x000fec0003800000 */
.L_x_22:
[----:B------:R-:W-:Y:S01]  /*0820*/  LOP3.LUT R3, R7, 0x80000000, R6, 0x48, !PT ;  /* 0x8000000007037812 */ /* 0x000fe200078e4806 */
[----:B------:R-:W-:Y:S06]  /*0830*/  BRA `(.L_x_28) ;  /* 0x00000000000c7947 */ /* 0x000fec0003800000 */
.L_x_21:
[----:B------:R-:W0:Y:S01]  /*0840*/  MUFU.RSQ R3, -QNAN ;  /* 0xffc0000000037908 */ /* 0x000e220000001400 */
[----:B------:R-:W-:Y:S05]  /*0850*/  BRA `(.L_x_28) ;  /* 0x0000000000047947 */ /* 0x000fea0003800000 */
.L_x_20:
[----:B------:R-:W-:-:S07]  /*0860*/  FADD.FTZ R3, R0, R3 ;  /* 0x0000000300037221 */ /* 0x000fce0000010000 */
.L_x_28:
[----:B------:R-:W-:Y:S05]  /*0870*/  BSYNC.RECONVERGENT B1 ;  /* 0x0000000000017941 */ /* 0x000fea0003800200 */
.L_x_18:
[----:B0-----:R-:W-:Y:S02]  /*0880*/  IMAD.MOV.U32 R4, RZ, RZ, R3 ;  /* 0x000000ffff047224 */ /* 0x001fe400078e0003 */
[----:B------:R-:W-:-:S04]  /*0890*/  IMAD.MOV.U32 R3, RZ, RZ, 0x0 ;  /* 0x00000000ff037424 */ /* 0x000fc800078e00ff */
[----:B------:R-:W-:Y:S05]  /*08a0*/  RET.REL.NODEC R2 `(_Z23histogram_global_kernelPKfPiif) ;  /* 0xfffffff402d47950 */ /* 0x000fea0003c3ffff */
.L_x_29:
        /* <DEDUP_REMOVED lines=13> */
.L_x_31:


//--------------------- .nv.shared._Z23histogram_shared_kernelPKfPiif --------------------------
	.section	.nv.shared._Z23histogram_shared_kernelPKfPiif,"aw",@nobits
	.sectionflags	@""
	.align	4
.nv.shared._Z23histogram_shared_kernelPKfPiif:
	.zero		1536


//--------------------- .nv.shared.reserved.0     --------------------------
	.section	.nv.shared.reserved.0,"aw",@nobits
	.weak		__nv_reservedSMEM_offset_0_alias
	.size		__nv_reservedSMEM_offset_0_alias, 0, 64
	.other		__nv_reservedSMEM_offset_0_alias,@"STO_CUDA_RESERVED_SHARED STV_DEFAULT"
__nv_reservedSMEM_offset_0_alias:
	.zero		0
	.zero		64


//--------------------- .nv.constant0._Z23histogram_shared_kernelPKfPiif --------------------------
	.section	.nv.constant0._Z23histogram_shared_kernelPKfPiif,"a",@progbits
	.sectionflags	@""
	.align	4
.nv.constant0._Z23histogram_shared_kernelPKfPiif:
	.zero		920


//--------------------- .nv.constant0._Z23histogram_global_kernelPKfPiif --------------------------
	.section	.nv.constant0._Z23histogram_global_kernelPKfPiif,"a",@progbits
	.sectionflags	@""
	.align	4
.nv.constant0._Z23histogram_global_kernelPKfPiif:
	.zero		920


//--------------------- SYMBOLS --------------------------

	.type		.nv.reservedSmem.offset0,@object
	.size		.nv.reservedSmem.offset0,0x4
	.type		.nv.reservedSmem.cap,@object
	.size		.nv.reservedSmem.cap,0x4
